	.headerflags	@"EF_CUDA_TEXMODE_UNIFIED EF_CUDA_64BIT_ADDRESS EF_CUDA_ACCELERATORS EF_CUDA_SM90 EF_CUDA_VIRTUAL_SM(EF_CUDA_SM90)"
	.elftype	@"ET_EXEC"


//--------------------- .nv.info                  --------------------------
	.section	.nv.info,"",@"SHT_CUDA_INFO"
	.align	4


	//----- nvinfo : EIATTR_REGCOUNT
	.align		4
        /*0000*/ 	.byte	0x04, 0x2f
        /*0002*/ 	.short	(.L_1 - .L_0)
	.align		4
.L_0:
        /*0004*/ 	.word	index@(triton_poi_fused__to_copy_add_arange_clamp_mul_sub_53)
        /*0008*/ 	.word	0x0000000a


	//----- nvinfo : EIATTR_MIN_STACK_SIZE
	.align		4
.L_1:
        /*000c*/ 	.byte	0x04, 0x12
        /*000e*/ 	.short	(.L_3 - .L_2)
	.align		4
.L_2:
        /*0010*/ 	.word	index@(triton_poi_fused__to_copy_add_arange_clamp_mul_sub_53)
        /*0014*/ 	.word	0x00000000


	//----- nvinfo : EIATTR_FRAME_SIZE
	.align		4
.L_3:
        /*0018*/ 	.byte	0x04, 0x11
        /*001a*/ 	.short	(.L_5 - .L_4)
	.align		4
.L_4:
        /*001c*/ 	.word	index@(triton_poi_fused__to_copy_add_arange_clamp_mul_sub_53)
        /*0020*/ 	.word	0x00000000


	//----- nvinfo : EIATTR_MIN_STACK_SIZE
	.align		4
.L_5:
        /*0024*/ 	.byte	0x04, 0x12
        /*0026*/ 	.short	(.L_7 - .L_6)
	.align		4
.L_6:
        /*0028*/ 	.word	index@(triton_poi_fused__to_copy_add_arange_clamp_mul_sub_53)
        /*002c*/ 	.word	0x00000000
.L_7:


//--------------------- .nv.info.triton_poi_fused__to_copy_add_arange_clamp_mul_sub_53 --------------------------
	.section	.nv.info.triton_poi_fused__to_copy_add_arange_clamp_mul_sub_53,"",@"SHT_CUDA_INFO"
	.sectionflags	@""
	.align	4


	//----- nvinfo : EIATTR_CUDA_API_VERSION
	.align		4
        /*0000*/ 	.byte	0x04, 0x37
        /*0002*/ 	.short	(.L_9 - .L_8)
.L_8:
        /*0004*/ 	.word	0x0000007c


	//----- nvinfo : EIATTR_KPARAM_INFO
	.align		4
.L_9:
        /*0008*/ 	.byte	0x04, 0x17
        /*000a*/ 	.short	(.L_11 - .L_10)
.L_10:
        /*000c*/ 	.word	0x00000000
        /*0010*/ 	.short	0x0001
        /*0012*/ 	.short	0x0008
        /*0014*/ 	.byte	0x00, 0xf0, 0x11, 0x00


	//----- nvinfo : EIATTR_KPARAM_INFO
	.align		4
.L_11:
        /*0018*/ 	.byte	0x04, 0x17
        /*001a*/ 	.short	(.L_13 - .L_12)
.L_12:
        /*001c*/ 	.word	0x00000000
        /*0020*/ 	.short	0x0000
        /*0022*/ 	.short	0x0000
        /*0024*/ 	.byte	0x00, 0xf4, 0x21, 0x00


	//----- nvinfo : EIATTR_SPARSE_MMA_MASK
	.align		4
.L_13:
        /*0028*/ 	.byte	0x03, 0x50
        /*002a*/ 	.short	0x0000


	//----- nvinfo : EIATTR_MAXREG_COUNT
	.align		4
        /*002c*/ 	.byte	0x03, 0x1b
        /*002e*/ 	.short	0x00ff


	//----- nvinfo : EIATTR_EXIT_INSTR_OFFSETS
	.align		4
        /*0030*/ 	.byte	0x04, 0x1c
        /*0032*/ 	.short	(.L_15 - .L_14)


	//   ....[0]....
.L_14:
        /*0034*/ 	.word	0x00000110


	//   ....[1]....
        /*0038*/ 	.word	0x00000140


	//----- nvinfo : EIATTR_REQNTID
	.align		4
.L_15:
        /*003c*/ 	.byte	0x04, 0x10
        /*003e*/ 	.short	(.L_17 - .L_16)
.L_16:
        /*0040*/ 	.word	0x00000020
        /*0044*/ 	.word	0x00000001
        /*0048*/ 	.word	0x00000001


	//----- nvinfo : EIATTR_CBANK_PARAM_SIZE
	.align		4
.L_17:
        /*004c*/ 	.byte	0x03, 0x19
        /*004e*/ 	.short	0x000c


	//----- nvinfo : EIATTR_PARAM_CBANK
	.align		4
        /*0050*/ 	.byte	0x04, 0x0a
        /*0052*/ 	.short	(.L_19 - .L_18)
	.align		4
.L_18:
        /*0054*/ 	.word	index@(.nv.constant0.triton_poi_fused__to_copy_add_arange_clamp_mul_sub_53)
        /*0058*/ 	.short	0x0210
        /*005a*/ 	.short	0x000c


	//----- nvinfo : EIATTR_SW_WAR
	.align		4
.L_19:
        /*005c*/ 	.byte	0x04, 0x36
        /*005e*/ 	.short	(.L_21 - .L_20)
.L_20:
        /*0060*/ 	.word	0x00000008
.L_21:


//--------------------- .nv.callgraph             --------------------------
	.section	.nv.callgraph,"",@"SHT_CUDA_CALLGRAPH"
	.align	4
	.sectionentsize	8
	.align		4
        /*0000*/ 	.word	0x00000000
	.align		4
        /*0004*/ 	.word	0xffffffff
	.align		4
        /*0008*/ 	.word	0x00000000
	.align		4
        /*000c*/ 	.word	0xfffffffe
	.align		4
        /*0010*/ 	.word	0x00000000
	.align		4
        /*0014*/ 	.word	0xfffffffd
	.align		4
        /*0018*/ 	.word	0x00000000
	.align		4
        /*001c*/ 	.word	0xfffffffc


//--------------------- .text.triton_poi_fused__to_copy_add_arange_clamp_mul_sub_53 --------------------------
	.section	.text.triton_poi_fused__to_copy_add_arange_clamp_mul_sub_53,"ax",@progbits
	.align	128
        .global         triton_poi_fused__to_copy_add_arange_clamp_mul_sub_53
        .type           triton_poi_fused__to_copy_add_arange_clamp_mul_sub_53,@function
        .size           triton_poi_fused__to_copy_add_arange_clamp_mul_sub_53,(.L_x_1 - triton_poi_fused__to_copy_add_arange_clamp_mul_sub_53)
        .other          triton_poi_fused__to_copy_add_arange_clamp_mul_sub_53,@"STO_CUDA_ENTRY STV_DEFAULT"
triton_poi_fused__to_copy_add_arange_clamp_mul_sub_53:
.text.triton_poi_fused__to_copy_add_arange_clamp_mul_sub_53:
[----:B------:R-:W0:Y:S02]  /*0000*/  LDC R1, c[0x0][0x28] ;  /* 0x00000a00ff017b82 */ /* 0x000e240000000800 */
[----:B------:R-:W1:Y:S01]  /*0010*/  S2R R6, SR_TID.X ;  /* 0x0000000000067919 */ /* 0x000e620000002100 */
[----:B------:R-:W-:Y:S01]  /*0020*/  IMAD.MOV.U32 R3, RZ, RZ, 0x3f000000 ;  /* 0x3f000000ff037424 */ /* 0x000fe200078e00ff */
[----:B------:R-:W2:Y:S01]  /*0030*/  S2R R5, SR_CTAID.X ;  /* 0x0000000000057919 */ /* 0x000ea20000002500 */
[C---:B-1----:R-:W-:Y:S02]  /*0040*/  LOP3.LUT R0, R6.reuse, 0xf, RZ, 0xc0, !PT ;  /* 0x0000000f06007812 */ /* 0x042fe400078ec0ff */
[----:B------:R-:W-:-:S03]  /*0050*/  LOP3.LUT P0, RZ, R6, 0x10, RZ, 0xc0, !PT ;  /* 0x0000001006ff7812 */ /* 0x000fc6000780c0ff */
[----:B--2---:R-:W-:-:S05]  /*0060*/  IMAD R5, R5, 0x10, R0 ;  /* 0x0000001005057824 */ /* 0x004fca00078e0200 */
[----:B------:R-:W-:Y:S02]  /*0070*/  I2FP.F32.S32 R0, R5 ;  /* 0x0000000500007245 */ /* 0x000fe40000201400 */
[----:B------:R-:W-:-:S03]  /*0080*/  ISETP.LT.AND P0, PT, R5, 0x10, !P0 ;  /* 0x000000100500780c */ /* 0x000fc60004701270 */
[----:B------:R-:W-:-:S04]  /*0090*/  FADD R0, R0, 0.5 ;  /* 0x3f00000000007421 */ /* 0x000fc80000000000 */
[----:B------:R-:W-:Y:S02]  /*00a0*/  FFMA R0, R0, R3, -0.5 ;  /* 0xbf00000000007423 */ /* 0x000fe40000000003 */
[----:B------:R-:W1:Y:S03]  /*00b0*/  LDC.64 R2, c[0x0][0x210] ;  /* 0x00008400ff027b82 */ /* 0x000e660000000a00 */
[----:B------:R-:W-:-:S04]  /*00c0*/  FMNMX R0, RZ, R0, !PT ;  /* 0x00000000ff007209 */ /* 0x000fc80007800000 */
[----:B------:R-:W2:Y:S02]  /*00d0*/  F2I.TRUNC.NTZ R4, R0 ;  /* 0x0000000000047305 */ /* 0x000ea4000020f100 */
[----:B--2---:R-:W-:Y:S01]  /*00e0*/  I2FP.F32.S32 R7, R4 ;  /* 0x0000000400077245 */ /* 0x004fe20000201400 */
[----:B-1----:R-:W-:-:S04]  /*00f0*/  IMAD.WIDE R2, R5, 0x4, R2 ;  /* 0x0000000405027825 */ /* 0x002fc800078e0202 */
[----:B------:R-:W-:Y:S01]  /*0100*/  FADD.SAT R7, R0, -R7 ;  /* 0x8000000700077221 */ /* 0x000fe20000002000 */
[----:B------:R-:W-:Y:S06]  /*0110*/  @!P0 EXIT ;  /* 0x000000000000894d */ /* 0x000fec0003800000 */
[----:B------:R-:W-:Y:S02]  /*0120*/  ULDC.64 UR4, c[0x0][0x208] ;  /* 0x0000820000047ab9 */ /* 0x000fe40000000a00 */
[----:B------:R-:W-:Y:S01]  /*0130*/  STG.E desc[UR4][R2.64], R7 ;  /* 0x0000000702007986 */ /* 0x000fe2000c101904 */
[----:B------:R-:W-:Y:S05]  /*0140*/  EXIT ;  /* 0x000000000000794d */ /* 0x000fea0003800000 */
.L_x_0:
[----:B------:R-:W-:-:S00]  /*0150*/  BRA `(.L_x_0) ;  /* 0xfffffffc00fc7947 */ /* 0x000fc0000383ffff */
[----:B------:R-:W-:-:S00]  /*0160*/  NOP ;  /* 0x0000000000007918 */ /* 0x000fc00000000000 */
        /* <DEDUP_REMOVED lines=9> */
.L_x_1:


//--------------------- .nv.constant0.triton_poi_fused__to_copy_add_arange_clamp_mul_sub_53 --------------------------
	.section	.nv.constant0.triton_poi_fused__to_copy_add_arange_clamp_mul_sub_53,"a",@progbits
	.sectionflags	@""
	.align	4
.nv.constant0.triton_poi_fused__to_copy_add_arange_clamp_mul_sub_53:
	.zero		540
